	.headerflags	@"EF_CUDA_TEXMODE_UNIFIED EF_CUDA_64BIT_ADDRESS EF_CUDA_ACCELERATORS EF_CUDA_SM90 EF_CUDA_VIRTUAL_SM(EF_CUDA_SM90)"
	.elftype	@"ET_EXEC"


//--------------------- .nv.info                  --------------------------
	.section	.nv.info,"",@"SHT_CUDA_INFO"
	.align	4


	//----- nvinfo : EIATTR_REGCOUNT
	.align		4
        /*0000*/ 	.byte	0x04, 0x2f
        /*0002*/ 	.short	(.L_1 - .L_0)
	.align		4
.L_0:
        /*0004*/ 	.word	index@(triton_poi_fused_add_mul_8)
        /*0008*/ 	.word	0x0000000a


	//----- nvinfo : EIATTR_MIN_STACK_SIZE
	.align		4
.L_1:
        /*000c*/ 	.byte	0x04, 0x12
        /*000e*/ 	.short	(.L_3 - .L_2)
	.align		4
.L_2:
        /*0010*/ 	.word	index@(triton_poi_fused_add_mul_8)
        /*0014*/ 	.word	0x00000000


	//----- nvinfo : EIATTR_FRAME_SIZE
	.align		4
.L_3:
        /*0018*/ 	.byte	0x04, 0x11
        /*001a*/ 	.short	(.L_5 - .L_4)
	.align		4
.L_4:
        /*001c*/ 	.word	index@(triton_poi_fused_add_mul_8)
        /*0020*/ 	.word	0x00000000


	//----- nvinfo : EIATTR_MIN_STACK_SIZE
	.align		4
.L_5:
        /*0024*/ 	.byte	0x04, 0x12
        /*0026*/ 	.short	(.L_7 - .L_6)
	.align		4
.L_6:
        /*0028*/ 	.word	index@(triton_poi_fused_add_mul_8)
        /*002c*/ 	.word	0x00000000
.L_7:


//--------------------- .nv.info.triton_poi_fused_add_mul_8 --------------------------
	.section	.nv.info.triton_poi_fused_add_mul_8,"",@"SHT_CUDA_INFO"
	.sectionflags	@""
	.align	4


	//----- nvinfo : EIATTR_CUDA_API_VERSION
	.align		4
        /*0000*/ 	.byte	0x04, 0x37
        /*0002*/ 	.short	(.L_9 - .L_8)
.L_8:
        /*0004*/ 	.word	0x0000007c


	//----- nvinfo : EIATTR_KPARAM_INFO
	.align		4
.L_9:
        /*0008*/ 	.byte	0x04, 0x17
        /*000a*/ 	.short	(.L_11 - .L_10)
.L_10:
        /*000c*/ 	.word	0x00000000
        /*0010*/ 	.short	0x0002
        /*0012*/ 	.short	0x0010
        /*0014*/ 	.byte	0x00, 0xf0, 0x11, 0x00


	//----- nvinfo : EIATTR_KPARAM_INFO
	.align		4
.L_11:
        /*0018*/ 	.byte	0x04, 0x17
        /*001a*/ 	.short	(.L_13 - .L_12)
.L_12:
        /*001c*/ 	.word	0x00000000
        /*0020*/ 	.short	0x0001
        /*0022*/ 	.short	0x0008
        /*0024*/ 	.byte	0x00, 0xf4, 0x21, 0x00


	//----- nvinfo : EIATTR_KPARAM_INFO
	.align		4
.L_13:
        /*0028*/ 	.byte	0x04, 0x17
        /*002a*/ 	.short	(.L_15 - .L_14)
.L_14:
        /*002c*/ 	.word	0x00000000
        /*0030*/ 	.short	0x0000
        /*0032*/ 	.short	0x0000
        /*0034*/ 	.byte	0x00, 0xf4, 0x21, 0x00


	//----- nvinfo : EIATTR_SPARSE_MMA_MASK
	.align		4
.L_15:
        /*0038*/ 	.byte	0x03, 0x50
        /*003a*/ 	.short	0x0000


	//----- nvinfo : EIATTR_MAXREG_COUNT
	.align		4
        /*003c*/ 	.byte	0x03, 0x1b
        /*003e*/ 	.short	0x00ff


	//----- nvinfo : EIATTR_EXIT_INSTR_OFFSETS
	.align		4
        /*0040*/ 	.byte	0x04, 0x1c
        /*0042*/ 	.short	(.L_17 - .L_16)


	//   ....[0]....
.L_16:
        /*0044*/ 	.word	0x00000250


	//   ....[1]....
        /*0048*/ 	.word	0x00000270


	//----- nvinfo : EIATTR_REQNTID
	.align		4
.L_17:
        /*004c*/ 	.byte	0x04, 0x10
        /*004e*/ 	.short	(.L_19 - .L_18)
.L_18:
        /*0050*/ 	.word	0x00000080
        /*0054*/ 	.word	0x00000001
        /*0058*/ 	.word	0x00000001


	//----- nvinfo : EIATTR_CBANK_PARAM_SIZE
	.align		4
.L_19:
        /*005c*/ 	.byte	0x03, 0x19
        /*005e*/ 	.short	0x0014


	//----- nvinfo : EIATTR_PARAM_CBANK
	.align		4
        /*0060*/ 	.byte	0x04, 0x0a
        /*0062*/ 	.short	(.L_21 - .L_20)
	.align		4
.L_20:
        /*0064*/ 	.word	index@(.nv.constant0.triton_poi_fused_add_mul_8)
        /*0068*/ 	.short	0x0210
        /*006a*/ 	.short	0x0014


	//----- nvinfo : EIATTR_SW_WAR
	.align		4
.L_21:
        /*006c*/ 	.byte	0x04, 0x36
        /*006e*/ 	.short	(.L_23 - .L_22)
.L_22:
        /*0070*/ 	.word	0x00000008
.L_23:


//--------------------- .nv.callgraph             --------------------------
	.section	.nv.callgraph,"",@"SHT_CUDA_CALLGRAPH"
	.align	4
	.sectionentsize	8
	.align		4
        /*0000*/ 	.word	0x00000000
	.align		4
        /*0004*/ 	.word	0xffffffff
	.align		4
        /*0008*/ 	.word	0x00000000
	.align		4
        /*000c*/ 	.word	0xfffffffe
	.align		4
        /*0010*/ 	.word	0x00000000
	.align		4
        /*0014*/ 	.word	0xfffffffd
	.align		4
        /*0018*/ 	.word	0x00000000
	.align		4
        /*001c*/ 	.word	0xfffffffc


//--------------------- .text.triton_poi_fused_add_mul_8 --------------------------
	.section	.text.triton_poi_fused_add_mul_8,"ax",@progbits
	.align	128
        .global         triton_poi_fused_add_mul_8
        .type           triton_poi_fused_add_mul_8,@function
        .size           triton_poi_fused_add_mul_8,(.L_x_1 - triton_poi_fused_add_mul_8)
        .other          triton_poi_fused_add_mul_8,@"STO_CUDA_ENTRY STV_DEFAULT"
triton_poi_fused_add_mul_8:
.text.triton_poi_fused_add_mul_8:
[----:B------:R-:W0:Y:S02]  /*0000*/  LDC R1, c[0x0][0x28] ;  /* 0x00000a00ff017b82 */ /* 0x000e240000000800 */
[----:B------:R-:W1:Y:S01]  /*0010*/  S2R R0, SR_TID.X ;  /* 0x0000000000007919 */ /* 0x000e620000002100 */
[----:B------:R-:W2:Y:S01]  /*0020*/  LDC.64 R4, c[0x0][0x218] ;  /* 0x00008600ff047b82 */ /* 0x000ea20000000a00 */
[----:B------:R-:W-:Y:S01]  /*0030*/  IMAD.MOV.U32 R6, RZ, RZ, RZ ;  /* 0x000000ffff067224 */ /* 0x000fe200078e00ff */
[----:B------:R-:W-:Y:S01]  /*0040*/  ULDC.64 UR4, c[0x0][0x208] ;  /* 0x0000820000047ab9 */ /* 0x000fe20000000a00 */
[----:B------:R-:W3:Y:S01]  /*0050*/  S2R R7, SR_CTAID.X ;  /* 0x0000000000077919 */ /* 0x000ee20000002500 */
[----:B-1----:R-:W-:Y:S02]  /*0060*/  LOP3.LUT R0, R0, 0x7f, RZ, 0xc0, !PT ;  /* 0x0000007f00007812 */ /* 0x002fe400078ec0ff */
[----:B---3--:R-:W-:-:S03]  /*0070*/  SHF.R.S32.HI R2, RZ, 0x18, R7 ;  /* 0x00000018ff027819 */ /* 0x008fc60000011407 */
[----:B------:R-:W-:Y:S01]  /*0080*/  IMAD R7, R7, 0x80, R0 ;  /* 0x0000008007077824 */ /* 0x000fe200078e0200 */
[----:B------:R-:W-:-:S04]  /*0090*/  SGXT R0, R2, 0x1 ;  /* 0x000000010200781a */ /* 0x000fc80000000200 */
[----:B------:R-:W-:Y:S02]  /*00a0*/  ISETP.GE.AND P0, PT, R7, 0x100, PT ;  /* 0x000001000700780c */ /* 0x000fe40003f06270 */
[CC--:B------:R-:W-:Y:S02]  /*00b0*/  LEA.HI R2, R0.reuse, R7.reuse, RZ, 0x2 ;  /* 0x0000000700027211 */ /* 0x0c0fe400078f10ff */
[----:B------:R-:W-:Y:S02]  /*00c0*/  LEA.HI R0, R0, R7, RZ, 0x6 ;  /* 0x0000000700007211 */ /* 0x000fe400078f30ff */
[----:B------:R-:W-:Y:S02]  /*00d0*/  LOP3.LUT R2, R2, 0xfffffffc, RZ, 0xc0, !PT ;  /* 0xfffffffc02027812 */ /* 0x000fe400078ec0ff */
[----:B------:R-:W-:-:S03]  /*00e0*/  SHF.R.S32.HI R3, RZ, 0x6, R0 ;  /* 0x00000006ff037819 */ /* 0x000fc60000011400 */
[----:B------:R-:W-:-:S05]  /*00f0*/  IMAD.IADD R2, R7, 0x1, -R2 ;  /* 0x0000000107027824 */ /* 0x000fca00078e0a02 */
[----:B------:R-:W-:-:S05]  /*0100*/  LEA R3, R3, R2, 0x2 ;  /* 0x0000000203037211 */ /* 0x000fca00078e10ff */
[----:B--2---:R-:W-:Y:S02]  /*0110*/  IMAD.WIDE R4, R3, 0x4, R4 ;  /* 0x0000000403047825 */ /* 0x004fe400078e0204 */
[----:B------:R-:W1:Y:S03]  /*0120*/  LDC.64 R2, c[0x0][0x210] ;  /* 0x00008400ff027b82 */ /* 0x000e660000000a00 */
[----:B------:R2:W3:Y:S01]  /*0130*/  @!P0 LDG.E.EL R6, desc[UR4][R4.64] ;  /* 0x0000000404068981 */ /* 0x0004e2000c2e1900 */
[----:B------:R-:W-:Y:S01]  /*0140*/  HFMA2.MMA R0, -RZ, RZ, 0, 0 ;  /* 0x00000000ff007435 */ /* 0x000fe200000001ff */
[----:B-1----:R-:W-:-:S09]  /*0150*/  IMAD.WIDE R2, R7, 0x4, R2 ;  /* 0x0000000407027825 */ /* 0x002fd200078e0202 */
[----:B------:R-:W4:Y:S01]  /*0160*/  @!P0 LDG.E R0, desc[UR4][R2.64] ;  /* 0x0000000402008981 */ /* 0x000f22000c1e1900 */
[----:B--2---:R-:W-:Y:S01]  /*0170*/  MOV R4, 0x3e800000 ;  /* 0x3e80000000047802 */ /* 0x004fe20000000f00 */
[----:B---3--:R-:W-:-:S04]  /*0180*/  FADD R6, RZ, -R6 ;  /* 0x80000006ff067221 */ /* 0x008fc80000000000 */
[----:B------:R-:W-:-:S05]  /*0190*/  FMUL R6, R6, 1.4426950216293334961 ;  /* 0x3fb8aa3b06067820 */ /* 0x000fca0000400000 */
[----:B------:R-:W-:-:S13]  /*01a0*/  FSETP.GEU.AND P1, PT, R6, -126, PT ;  /* 0xc2fc00000600780b */ /* 0x000fda0003f2e000 */
[----:B------:R-:W-:-:S04]  /*01b0*/  @!P1 FMUL R6, R6, 0.5 ;  /* 0x3f00000006069820 */ /* 0x000fc80000400000 */
[----:B------:R-:W1:Y:S02]  /*01c0*/  MUFU.EX2 R7, R6 ;  /* 0x0000000600077308 */ /* 0x000e640000000800 */
[----:B-1----:R-:W-:-:S04]  /*01d0*/  @!P1 FMUL R7, R7, R7 ;  /* 0x0000000707079220 */ /* 0x002fc80000400000 */
[----:B------:R-:W-:-:S05]  /*01e0*/  FADD R7, R7, 1 ;  /* 0x3f80000007077421 */ /* 0x000fca0000000000 */
[----:B------:R-:W-:-:S04]  /*01f0*/  FSETP.GT.AND P1, PT, R7, 8.50705917302346158658e+37, PT ;  /* 0x7e8000000700780b */ /* 0x000fc80003f24000 */
[----:B------:R-:W-:-:S09]  /*0200*/  FSEL R4, R4, 1, P1 ;  /* 0x3f80000004047808 */ /* 0x000fd20000800000 */
[----:B------:R-:W-:-:S06]  /*0210*/  @P1 FMUL R7, R7, 0.25 ;  /* 0x3e80000007071820 */ /* 0x000fcc0000400000 */
[----:B------:R-:W1:Y:S02]  /*0220*/  MUFU.RCP R7, R7 ;  /* 0x0000000700077308 */ /* 0x000e640000001000 */
[----:B-1----:R-:W-:-:S04]  /*0230*/  FMUL R5, R7, R4 ;  /* 0x0000000407057220 */ /* 0x002fc80000400000 */
[----:B----4-:R-:W-:Y:S01]  /*0240*/  FFMA R5, R5, R0, R0 ;  /* 0x0000000005057223 */ /* 0x010fe20000000000 */
[----:B------:R-:W-:Y:S06]  /*0250*/  @P0 EXIT ;  /* 0x000000000000094d */ /* 0x000fec0003800000 */
[----:B------:R-:W-:Y:S01]  /*0260*/  STG.E desc[UR4][R2.64], R5 ;  /* 0x0000000502007986 */ /* 0x000fe2000c101904 */
[----:B------:R-:W-:Y:S05]  /*0270*/  EXIT ;  /* 0x000000000000794d */ /* 0x000fea0003800000 */
.L_x_0:
[----:B------:R-:W-:-:S00]  /*0280*/  BRA `(.L_x_0) ;  /* 0xfffffffc00fc7947 */ /* 0x000fc0000383ffff */
[----:B------:R-:W-:-:S00]  /*0290*/  NOP ;  /* 0x0000000000007918 */ /* 0x000fc00000000000 */
        /* <DEDUP_REMOVED lines=14> */
.L_x_1:


//--------------------- .nv.constant0.triton_poi_fused_add_mul_8 --------------------------
	.section	.nv.constant0.triton_poi_fused_add_mul_8,"a",@progbits
	.sectionflags	@""
	.align	4
.nv.constant0.triton_poi_fused_add_mul_8:
	.zero		548
